	.headerflags	@"EF_CUDA_TEXMODE_UNIFIED EF_CUDA_64BIT_ADDRESS EF_CUDA_ACCELERATORS EF_CUDA_SM90 EF_CUDA_VIRTUAL_SM(EF_CUDA_SM90)"
	.elftype	@"ET_EXEC"


//--------------------- .nv.info                  --------------------------
	.section	.nv.info,"",@"SHT_CUDA_INFO"
	.align	4


	//----- nvinfo : EIATTR_REGCOUNT
	.align		4
        /*0000*/ 	.byte	0x04, 0x2f
        /*0002*/ 	.short	(.L_3 - .L_2)
	.align		4
.L_2:
        /*0004*/ 	.word	index@(triton_poi_fused__native_batch_norm_legit_no_training_convolution_relu_92)
        /*0008*/ 	.word	0x00000016


	//----- nvinfo : EIATTR_MIN_STACK_SIZE
	.align		4
.L_3:
        /*000c*/ 	.byte	0x04, 0x12
        /*000e*/ 	.short	(.L_5 - .L_4)
	.align		4
.L_4:
        /*0010*/ 	.word	index@(triton_poi_fused__native_batch_norm_legit_no_training_convolution_relu_92)
        /*0014*/ 	.word	0x00000000


	//----- nvinfo : EIATTR_FRAME_SIZE
	.align		4
.L_5:
        /*0018*/ 	.byte	0x04, 0x11
        /*001a*/ 	.short	(.L_7 - .L_6)
	.align		4
.L_6:
        /*001c*/ 	.word	index@(triton_poi_fused__native_batch_norm_legit_no_training_convolution_relu_92)
        /*0020*/ 	.word	0x00000000


	//----- nvinfo : EIATTR_MIN_STACK_SIZE
	.align		4
.L_7:
        /*0024*/ 	.byte	0x04, 0x12
        /*0026*/ 	.short	(.L_9 - .L_8)
	.align		4
.L_8:
        /*0028*/ 	.word	index@(triton_poi_fused__native_batch_norm_legit_no_training_convolution_relu_92)
        /*002c*/ 	.word	0x00000000
.L_9:


//--------------------- .nv.info.triton_poi_fused__native_batch_norm_legit_no_training_convolution_relu_92 --------------------------
	.section	.nv.info.triton_poi_fused__native_batch_norm_legit_no_training_convolution_relu_92,"",@"SHT_CUDA_INFO"
	.sectionflags	@""
	.align	4


	//----- nvinfo : EIATTR_CUDA_API_VERSION
	.align		4
        /*0000*/ 	.byte	0x04, 0x37
        /*0002*/ 	.short	(.L_11 - .L_10)
.L_10:
        /*0004*/ 	.word	0x0000007c


	//----- nvinfo : EIATTR_KPARAM_INFO
	.align		4
.L_11:
        /*0008*/ 	.byte	0x04, 0x17
        /*000a*/ 	.short	(.L_13 - .L_12)
.L_12:
        /*000c*/ 	.word	0x00000000
        /*0010*/ 	.short	0x0007
        /*0012*/ 	.short	0x0038
        /*0014*/ 	.byte	0x00, 0xf0, 0x11, 0x00


	//----- nvinfo : EIATTR_KPARAM_INFO
	.align		4
.L_13:
        /*0018*/ 	.byte	0x04, 0x17
        /*001a*/ 	.short	(.L_15 - .L_14)
.L_14:
        /*001c*/ 	.word	0x00000000
        /*0020*/ 	.short	0x0006
        /*0022*/ 	.short	0x0030
        /*0024*/ 	.byte	0x00, 0xf4, 0x21, 0x00


	//----- nvinfo : EIATTR_KPARAM_INFO
	.align		4
.L_15:
        /*0028*/ 	.byte	0x04, 0x17
        /*002a*/ 	.short	(.L_17 - .L_16)
.L_16:
        /*002c*/ 	.word	0x00000000
        /*0030*/ 	.short	0x0005
        /*0032*/ 	.short	0x0028
        /*0034*/ 	.byte	0x00, 0xf4, 0x21, 0x00


	//----- nvinfo : EIATTR_KPARAM_INFO
	.align		4
.L_17:
        /*0038*/ 	.byte	0x04, 0x17
        /*003a*/ 	.short	(.L_19 - .L_18)
.L_18:
        /*003c*/ 	.word	0x00000000
        /*0040*/ 	.short	0x0004
        /*0042*/ 	.short	0x0020
        /*0044*/ 	.byte	0x00, 0xf4, 0x21, 0x00


	//----- nvinfo : EIATTR_KPARAM_INFO
	.align		4
.L_19:
        /*0048*/ 	.byte	0x04, 0x17
        /*004a*/ 	.short	(.L_21 - .L_20)
.L_20:
        /*004c*/ 	.word	0x00000000
        /*0050*/ 	.short	0x0003
        /*0052*/ 	.short	0x0018
        /*0054*/ 	.byte	0x00, 0xf4, 0x21, 0x00


	//----- nvinfo : EIATTR_KPARAM_INFO
	.align		4
.L_21:
        /*0058*/ 	.byte	0x04, 0x17
        /*005a*/ 	.short	(.L_23 - .L_22)
.L_22:
        /*005c*/ 	.word	0x00000000
        /*0060*/ 	.short	0x0002
        /*0062*/ 	.short	0x0010
        /*0064*/ 	.byte	0x00, 0xf4, 0x21, 0x00


	//----- nvinfo : EIATTR_KPARAM_INFO
	.align		4
.L_23:
        /*0068*/ 	.byte	0x04, 0x17
        /*006a*/ 	.short	(.L_25 - .L_24)
.L_24:
        /*006c*/ 	.word	0x00000000
        /*0070*/ 	.short	0x0001
        /*0072*/ 	.short	0x0008
        /*0074*/ 	.byte	0x00, 0xf4, 0x21, 0x00


	//----- nvinfo : EIATTR_KPARAM_INFO
	.align		4
.L_25:
        /*0078*/ 	.byte	0x04, 0x17
        /*007a*/ 	.short	(.L_27 - .L_26)
.L_26:
        /*007c*/ 	.word	0x00000000
        /*0080*/ 	.short	0x0000
        /*0082*/ 	.short	0x0000
        /*0084*/ 	.byte	0x00, 0xf4, 0x21, 0x00


	//----- nvinfo : EIATTR_SPARSE_MMA_MASK
	.align		4
.L_27:
        /*0088*/ 	.byte	0x03, 0x50
        /*008a*/ 	.short	0x0000


	//----- nvinfo : EIATTR_MAXREG_COUNT
	.align		4
        /*008c*/ 	.byte	0x03, 0x1b
        /*008e*/ 	.short	0x00ff


	//----- nvinfo : EIATTR_EXIT_INSTR_OFFSETS
	.align		4
        /*0090*/ 	.byte	0x04, 0x1c
        /*0092*/ 	.short	(.L_29 - .L_28)


	//   ....[0]....
.L_28:
        /*0094*/ 	.word	0x000003c0


	//----- nvinfo : EIATTR_REQNTID
	.align		4
.L_29:
        /*0098*/ 	.byte	0x04, 0x10
        /*009a*/ 	.short	(.L_31 - .L_30)
.L_30:
        /*009c*/ 	.word	0x00000080
        /*00a0*/ 	.word	0x00000001
        /*00a4*/ 	.word	0x00000001


	//----- nvinfo : EIATTR_CBANK_PARAM_SIZE
	.align		4
.L_31:
        /*00a8*/ 	.byte	0x03, 0x19
        /*00aa*/ 	.short	0x003c


	//----- nvinfo : EIATTR_PARAM_CBANK
	.align		4
        /*00ac*/ 	.byte	0x04, 0x0a
        /*00ae*/ 	.short	(.L_33 - .L_32)
	.align		4
.L_32:
        /*00b0*/ 	.word	index@(.nv.constant0.triton_poi_fused__native_batch_norm_legit_no_training_convolution_relu_92)
        /*00b4*/ 	.short	0x0210
        /*00b6*/ 	.short	0x003c


	//----- nvinfo : EIATTR_SW_WAR
	.align		4
.L_33:
        /*00b8*/ 	.byte	0x04, 0x36
        /*00ba*/ 	.short	(.L_35 - .L_34)
.L_34:
        /*00bc*/ 	.word	0x00000008
.L_35:


//--------------------- .nv.callgraph             --------------------------
	.section	.nv.callgraph,"",@"SHT_CUDA_CALLGRAPH"
	.align	4
	.sectionentsize	8
	.align		4
        /*0000*/ 	.word	0x00000000
	.align		4
        /*0004*/ 	.word	0xffffffff
	.align		4
        /*0008*/ 	.word	0x00000000
	.align		4
        /*000c*/ 	.word	0xfffffffe
	.align		4
        /*0010*/ 	.word	0x00000000
	.align		4
        /*0014*/ 	.word	0xfffffffd
	.align		4
        /*0018*/ 	.word	0x00000000
	.align		4
        /*001c*/ 	.word	0xfffffffc


//--------------------- .nv.constant4             --------------------------
	.section	.nv.constant4,"a",@progbits
	.align	8
	.align		8
.nv.constant4:
        /*0000*/ 	.dword	_$_str
	.align		8
        /*0008*/ 	.dword	_$_str_$_2


//--------------------- .text.triton_poi_fused__native_batch_norm_legit_no_training_convolution_relu_92 --------------------------
	.section	.text.triton_poi_fused__native_batch_norm_legit_no_training_convolution_relu_92,"ax",@progbits
	.align	128
        .global         triton_poi_fused__native_batch_norm_legit_no_training_convolution_relu_92
        .type           triton_poi_fused__native_batch_norm_legit_no_training_convolution_relu_92,@function
        .size           triton_poi_fused__native_batch_norm_legit_no_training_convolution_relu_92,(.L_x_1 - triton_poi_fused__native_batch_norm_legit_no_training_convolution_relu_92)
        .other          triton_poi_fused__native_batch_norm_legit_no_training_convolution_relu_92,@"STO_CUDA_ENTRY STV_DEFAULT"
triton_poi_fused__native_batch_norm_legit_no_training_convolution_relu_92:
.text.triton_poi_fused__native_batch_norm_legit_no_training_convolution_relu_92:
[----:B------:R-:W-:Y:S01]  /*0000*/  LDC R1, c[0x0][0x28] ;  /* 0x00000a00ff017b82 */ /* 0x000fe20000000800 */
[----:B------:R-:W1:Y:S07]  /*0010*/  S2R R0, SR_TID.X ;  /* 0x0000000000007919 */ /* 0x000e6e0000002100 */
[----:B------:R-:W2:Y:S01]  /*0020*/  LDC.64 R14, c[0x0][0x228] ;  /* 0x00008a00ff0e7b82 */ /* 0x000ea20000000a00 */
[----:B------:R-:W-:Y:S01]  /*0030*/  ULDC.64 UR4, c[0x0][0x208] ;  /* 0x0000820000047ab9 */ /* 0x000fe20000000a00 */
[----:B------:R-:W3:Y:S06]  /*0040*/  S2R R5, SR_CTAID.X ;  /* 0x0000000000057919 */ /* 0x000eec0000002500 */
[----:B------:R-:W4:Y:S08]  /*0050*/  LDC.64 R10, c[0x0][0x218] ;  /* 0x00008600ff0a7b82 */ /* 0x000f300000000a00 */
[----:B------:R-:W5:Y:S08]  /*0060*/  LDC.64 R12, c[0x0][0x220] ;  /* 0x00008800ff0c7b82 */ /* 0x000f700000000a00 */
[----:B------:R-:W4:Y:S01]  /*0070*/  LDC.64 R16, c[0x0][0x230] ;  /* 0x00008c00ff107b82 */ /* 0x000f220000000a00 */
[----:B-1----:R-:W-:-:S02]  /*0080*/  SHF.L.U32 R0, R0, 0x1, RZ ;  /* 0x0000000100007819 */ /* 0x002fc400000006ff */
[----:B---3--:R-:W-:Y:S02]  /*0090*/  SHF.R.S32.HI R3, RZ, 0x17, R5 ;  /* 0x00000017ff037819 */ /* 0x008fe40000011405 */
[----:B------:R-:W-:Y:S02]  /*00a0*/  LOP3.LUT R0, R0, 0xfe, RZ, 0xc0, !PT ;  /* 0x000000fe00007812 */ /* 0x000fe400078ec0ff */
[----:B------:R-:W-:Y:S02]  /*00b0*/  SGXT R3, R3, 0x1 ;  /* 0x000000010303781a */ /* 0x000fe40000000200 */
[----:B------:R-:W-:Y:S02]  /*00c0*/  LEA R0, R5, R0, 0x8 ;  /* 0x0000000005007211 */ /* 0x000fe400078e40ff */
[----:B------:R-:W1:Y:S02]  /*00d0*/  LDC.64 R4, c[0x0][0x238] ;  /* 0x00008e00ff047b82 */ /* 0x000e640000000a00 */
[----:B------:R-:W-:-:S04]  /*00e0*/  LEA.HI R3, R3, R0, RZ, 0x4 ;  /* 0x0000000003037211 */ /* 0x000fc800078f20ff */
[--C-:B------:R-:W-:Y:S02]  /*00f0*/  SHF.R.S32.HI R2, RZ, 0x4, R3.reuse ;  /* 0x00000004ff027819 */ /* 0x100fe40000011403 */
[----:B------:R-:W-:-:S04]  /*0100*/  SHF.R.S32.HI R3, RZ, 0x1f, R3 ;  /* 0x0000001fff037819 */ /* 0x000fc80000011403 */
[----:B------:R-:W-:-:S04]  /*0110*/  LEA.HI R3, R3, R2, RZ, 0x8 ;  /* 0x0000000203037211 */ /* 0x000fc800078f40ff */
[----:B------:R-:W-:-:S04]  /*0120*/  LOP3.LUT R3, R3, 0xffffff00, RZ, 0xc0, !PT ;  /* 0xffffff0003037812 */ /* 0x000fc800078ec0ff */
[----:B------:R-:W-:Y:S02]  /*0130*/  IADD3 R19, R2, -R3, RZ ;  /* 0x8000000302137210 */ /* 0x000fe40007ffe0ff */
[----:B------:R-:W3:Y:S03]  /*0140*/  LDC.64 R2, c[0x0][0x210] ;  /* 0x00008400ff027b82 */ /* 0x000ee60000000a00 */
[----:B--2---:R-:W-:-:S05]  /*0150*/  IMAD.WIDE R14, R19, 0x4, R14 ;  /* 0x00000004130e7825 */ /* 0x004fca00078e020e */
[----:B------:R2:W2:Y:S01]  /*0160*/  LDG.E.EL R18, desc[UR4][R14.64] ;  /* 0x000000040e127981 */ /* 0x0004a2000c2e1900 */
[----:B----4-:R-:W-:-:S04]  /*0170*/  IMAD.WIDE R10, R19, 0x4, R10 ;  /* 0x00000004130a7825 */ /* 0x010fc800078e020a */
[----:B-----5:R-:W-:Y:S01]  /*0180*/  IMAD.WIDE R12, R19, 0x4, R12 ;  /* 0x00000004130c7825 */ /* 0x020fe200078e020c */
[----:B------:R4:W5:Y:S04]  /*0190*/  LDG.E.EL R8, desc[UR4][R10.64] ;  /* 0x000000040a087981 */ /* 0x000968000c2e1900 */
[----:B------:R-:W5:Y:S01]  /*01a0*/  LDG.E.EL R9, desc[UR4][R12.64] ;  /* 0x000000040c097981 */ /* 0x000f62000c2e1900 */
[----:B---3--:R-:W-:-:S05]  /*01b0*/  IMAD.WIDE R2, R0, 0x4, R2 ;  /* 0x0000000400027825 */ /* 0x008fca00078e0202 */
[----:B------:R-:W5:Y:S01]  /*01c0*/  LDG.E.64 R6, desc[UR4][R2.64] ;  /* 0x0000000402067981 */ /* 0x000f62000c1e1b00 */
[----:B0-2---:R-:W-:-:S04]  /*01d0*/  IMAD.WIDE R14, R19, 0x4, R16 ;  /* 0x00000004130e7825 */ /* 0x005fc800078e0210 */
[----:B-1----:R-:W-:Y:S02]  /*01e0*/  IMAD.WIDE R16, R19, 0x4, R4 ;  /* 0x0000000413107825 */ /* 0x002fe400078e0204 */
[----:B------:R-:W2:Y:S01]  /*01f0*/  LDG.E.EL R14, desc[UR4][R14.64] ;  /* 0x000000040e0e7981 */ /* 0x000ea2000c2e1900 */
[----:B----4-:R-:W-:Y:S01]  /*0200*/  HFMA2.MMA R10, -RZ, RZ, 1.625, 0 ;  /* 0x3e800000ff0a7435 */ /* 0x010fe200000001ff */
[----:B------:R-:W0:Y:S02]  /*0210*/  LDC.64 R4, c[0x0][0x240] ;  /* 0x00009000ff047b82 */ /* 0x000e240000000a00 */
[----:B------:R-:W2:Y:S01]  /*0220*/  LDG.E.EL R17, desc[UR4][R16.64] ;  /* 0x0000000410117981 */ /* 0x000ea2000c2e1900 */
[----:B0-----:R-:W-:-:S04]  /*0230*/  IMAD.WIDE R4, R0, 0x4, R4 ;  /* 0x0000000400047825 */ /* 0x001fc800078e0204 */
[----:B------:R-:W-:-:S04]  /*0240*/  FADD R18, R18, 9.9999997473787516356e-06 ;  /* 0x3727c5ac12127421 */ /* 0x000fc80000000000 */
[----:B------:R-:W0:Y:S02]  /*0250*/  MUFU.SQRT R19, R18 ;  /* 0x0000001200137308 */ /* 0x000e240000002000 */
[C---:B0-----:R-:W-:Y:S02]  /*0260*/  FSETP.GT.AND P0, PT, R19.reuse, 8.50705917302346158658e+37, PT ;  /* 0x7e8000001300780b */ /* 0x041fe40003f04000 */
[----:B------:R-:W-:-:S11]  /*0270*/  FSETP.GEU.AND P1, PT, R19, 1.175494350822287508e-38, PT ;  /* 0x008000001300780b */ /* 0x000fd60003f2e000 */
[----:B------:R-:W-:-:S04]  /*0280*/  @P0 FMUL R19, R19, 0.25 ;  /* 0x3e80000013130820 */ /* 0x000fc80000400000 */
[----:B------:R-:W-:-:S06]  /*0290*/  @!P1 FMUL R19, R19, 16777216 ;  /* 0x4b80000013139820 */ /* 0x000fcc0000400000 */
[----:B------:R-:W0:Y:S01]  /*02a0*/  MUFU.RCP R19, R19 ;  /* 0x0000001300137308 */ /* 0x000e220000001000 */
[----:B------:R-:W-:Y:S01]  /*02b0*/  FSEL R10, R10, 1, P0 ;  /* 0x3f8000000a0a7808 */ /* 0x000fe20000000000 */
[--C-:B-----5:R-:W-:Y:S01]  /*02c0*/  FADD R6, R6, R8.reuse ;  /* 0x0000000806067221 */ /* 0x120fe20000000000 */
[----:B------:R-:W-:-:S03]  /*02d0*/  FADD R7, R7, R8 ;  /* 0x0000000807077221 */ /* 0x000fc60000000000 */
[----:B------:R-:W-:Y:S01]  /*02e0*/  @!P1 FMUL R10, R10, 16777216 ;  /* 0x4b8000000a0a9820 */ /* 0x000fe20000400000 */
[C---:B------:R-:W-:Y:S01]  /*02f0*/  FADD R8, -R9.reuse, R6 ;  /* 0x0000000609087221 */ /* 0x040fe20000000100 */
[----:B------:R-:W-:Y:S02]  /*0300*/  FADD R9, -R9, R7 ;  /* 0x0000000709097221 */ /* 0x000fe40000000100 */
[----:B0-----:R-:W-:-:S04]  /*0310*/  FMUL R10, R19, R10 ;  /* 0x0000000a130a7220 */ /* 0x001fc80000400000 */
[-C--:B------:R-:W-:Y:S01]  /*0320*/  FMUL R8, R8, R10.reuse ;  /* 0x0000000a08087220 */ /* 0x080fe20000400000 */
[----:B------:R-:W-:-:S03]  /*0330*/  FMUL R10, R9, R10 ;  /* 0x0000000a090a7220 */ /* 0x000fc60000400000 */
[C-C-:B--2---:R-:W-:Y:S01]  /*0340*/  FFMA R8, R14.reuse, R8, R17.reuse ;  /* 0x000000080e087223 */ /* 0x144fe20000000011 */
[----:B------:R-:W-:-:S04]  /*0350*/  FFMA R10, R14, R10, R17 ;  /* 0x0000000a0e0a7223 */ /* 0x000fc80000000011 */
[----:B------:R-:W-:Y:S02]  /*0360*/  FSETP.GEU.AND P0, PT, R8, RZ, PT ;  /* 0x000000ff0800720b */ /* 0x000fe40003f0e000 */
[----:B------:R-:W-:Y:S02]  /*0370*/  FSETP.GEU.AND P1, PT, R10, RZ, PT ;  /* 0x000000ff0a00720b */ /* 0x000fe40003f2e000 */
[----:B------:R-:W-:Y:S02]  /*0380*/  FSEL R8, R8, RZ, P0 ;  /* 0x000000ff08087208 */ /* 0x000fe40000000000 */
[----:B------:R-:W-:Y:S01]  /*0390*/  FSEL R9, R10, RZ, P1 ;  /* 0x000000ff0a097208 */ /* 0x000fe20000800000 */
[----:B------:R-:W-:Y:S04]  /*03a0*/  STG.E.64 desc[UR4][R2.64], R6 ;  /* 0x0000000602007986 */ /* 0x000fe8000c101b04 */
[----:B------:R-:W-:Y:S01]  /*03b0*/  STG.E.64 desc[UR4][R4.64], R8 ;  /* 0x0000000804007986 */ /* 0x000fe2000c101b04 */
[----:B------:R-:W-:Y:S05]  /*03c0*/  EXIT ;  /* 0x000000000000794d */ /* 0x000fea0003800000 */
.L_x_0:
[----:B------:R-:W-:-:S00]  /*03d0*/  BRA `(.L_x_0) ;  /* 0xfffffffc00fc7947 */ /* 0x000fc0000383ffff */
[----:B------:R-:W-:-:S00]  /*03e0*/  NOP ;  /* 0x0000000000007918 */ /* 0x000fc00000000000 */
        /* <DEDUP_REMOVED lines=9> */
.L_x_1:


//--------------------- .nv.global.init           --------------------------
	.section	.nv.global.init,"aw",@progbits
.nv.global.init:
	.type		_$_str,@object
	.size		_$_str,(_$_str_$_2 - _$_str)
_$_str:
        /*0000*/ 	.byte	0x5f, 0x5f, 0x43, 0x55, 0x44, 0x41, 0x5f, 0x46, 0x54, 0x5a, 0x00
	.type		_$_str_$_2,@object
	.size		_$_str_$_2,(.L_1 - _$_str_$_2)
_$_str_$_2:
        /*000b*/ 	.byte	0x5f, 0x5f, 0x43, 0x55, 0x44, 0x41, 0x5f, 0x50, 0x52, 0x45, 0x43, 0x5f, 0x53, 0x51, 0x52, 0x54
        /*001b*/ 	.byte	0x00
.L_1:


//--------------------- .nv.constant0.triton_poi_fused__native_batch_norm_legit_no_training_convolution_relu_92 --------------------------
	.section	.nv.constant0.triton_poi_fused__native_batch_norm_legit_no_training_convolution_relu_92,"a",@progbits
	.sectionflags	@""
	.align	4
.nv.constant0.triton_poi_fused__native_batch_norm_legit_no_training_convolution_relu_92:
	.zero		588
